//
// Generated by NVIDIA NVVM Compiler
//
// Compiler Build ID: CL-36424714
// Cuda compilation tools, release 13.0, V13.0.88
// Based on NVVM 20.0.0
//

.version 9.0
.target sm_100
.address_size 64

	// .globl	_Z9matrixMulPfS_S_S_S_S_i

.visible .entry _Z9matrixMulPfS_S_S_S_S_i(
	.param .u64 .ptr .align 1 _Z9matrixMulPfS_S_S_S_S_i_param_0,
	.param .u64 .ptr .align 1 _Z9matrixMulPfS_S_S_S_S_i_param_1,
	.param .u64 .ptr .align 1 _Z9matrixMulPfS_S_S_S_S_i_param_2,
	.param .u64 .ptr .align 1 _Z9matrixMulPfS_S_S_S_S_i_param_3,
	.param .u64 .ptr .align 1 _Z9matrixMulPfS_S_S_S_S_i_param_4,
	.param .u64 .ptr .align 1 _Z9matrixMulPfS_S_S_S_S_i_param_5,
	.param .u32 _Z9matrixMulPfS_S_S_S_S_i_param_6
)
{
	.reg .pred 	%p<10>;
	.reg .b32 	%r<41>;
	.reg .b32 	%f<203>;
	.reg .b64 	%rd<88>;

	ld.param.u64 	%rd17, [_Z9matrixMulPfS_S_S_S_S_i_param_0];
	ld.param.u64 	%rd18, [_Z9matrixMulPfS_S_S_S_S_i_param_1];
	ld.param.u64 	%rd19, [_Z9matrixMulPfS_S_S_S_S_i_param_2];
	ld.param.u64 	%rd20, [_Z9matrixMulPfS_S_S_S_S_i_param_3];
	ld.param.u32 	%r18, [_Z9matrixMulPfS_S_S_S_S_i_param_6];
	cvta.to.global.u64 	%rd1, %rd20;
	cvta.to.global.u64 	%rd2, %rd19;
	cvta.to.global.u64 	%rd3, %rd18;
	cvta.to.global.u64 	%rd4, %rd17;
	mov.u32 	%r19, %ctaid.x;
	mov.u32 	%r20, %ntid.x;
	mov.u32 	%r21, %tid.x;
	mad.lo.s32 	%r1, %r19, %r20, %r21;
	mov.u32 	%r22, %ctaid.y;
	mov.u32 	%r23, %ntid.y;
	mov.u32 	%r24, %tid.y;
	mad.lo.s32 	%r2, %r22, %r23, %r24;
	max.s32 	%r25, %r2, %r1;
	setp.ge.s32 	%p1, %r25, %r18;
	@%p1 bra 	$L__BB0_13;
	mul.lo.s32 	%r3, %r18, %r2;
	and.b32  	%r4, %r18, 7;
	setp.lt.u32 	%p2, %r18, 8;
	mov.f32 	%f202, 0f00000000;
	mov.b32 	%r39, 0;
	mov.f32 	%f201, %f202;
	@%p2 bra 	$L__BB0_4;
	and.b32  	%r27, %r18, 2147483640;
	neg.s32 	%r37, %r27;
	mul.wide.s32 	%rd5, %r18, 4;
	shl.b32 	%r6, %r18, 3;
	mul.wide.s32 	%rd6, %r18, 8;
	mul.wide.s32 	%rd7, %r18, 12;
	mul.wide.s32 	%rd8, %r18, 16;
	mul.wide.s32 	%rd9, %r18, 20;
	mul.wide.s32 	%rd10, %r18, 24;
	mul.wide.s32 	%rd11, %r18, 28;
	mul.wide.u32 	%rd87, %r3, 4;
	mov.f32 	%f202, 0f00000000;
	mov.u32 	%r36, %r1;
$L__BB0_3:
	.pragma "nounroll";
	and.b32  	%r39, %r18, 2147483640;
	mul.wide.s32 	%rd21, %r36, 4;
	add.s64 	%rd22, %rd1, %rd21;
	add.s64 	%rd23, %rd2, %rd21;
	add.s64 	%rd24, %rd4, %rd87;
	ld.global.f32 	%f28, [%rd24];
	add.s64 	%rd25, %rd3, %rd87;
	ld.global.f32 	%f29, [%rd25];
	ld.global.f32 	%f30, [%rd23];
	ld.global.f32 	%f31, [%rd22];
	mul.f32 	%f32, %f28, %f30;
	mul.f32 	%f33, %f29, %f31;
	sub.f32 	%f34, %f32, %f33;
	add.f32 	%f35, %f201, %f34;
	mul.f32 	%f36, %f28, %f31;
	fma.rn.f32 	%f37, %f29, %f30, %f36;
	add.f32 	%f38, %f202, %f37;
	ld.global.f32 	%f39, [%rd24+4];
	ld.global.f32 	%f40, [%rd25+4];
	add.s64 	%rd26, %rd23, %rd5;
	ld.global.f32 	%f41, [%rd26];
	add.s64 	%rd27, %rd22, %rd5;
	ld.global.f32 	%f42, [%rd27];
	mul.f32 	%f43, %f39, %f41;
	mul.f32 	%f44, %f40, %f42;
	sub.f32 	%f45, %f43, %f44;
	add.f32 	%f46, %f35, %f45;
	mul.f32 	%f47, %f39, %f42;
	fma.rn.f32 	%f48, %f40, %f41, %f47;
	add.f32 	%f49, %f38, %f48;
	ld.global.f32 	%f50, [%rd24+8];
	ld.global.f32 	%f51, [%rd25+8];
	add.s64 	%rd28, %rd23, %rd6;
	ld.global.f32 	%f52, [%rd28];
	add.s64 	%rd29, %rd22, %rd6;
	ld.global.f32 	%f53, [%rd29];
	mul.f32 	%f54, %f50, %f52;
	mul.f32 	%f55, %f51, %f53;
	sub.f32 	%f56, %f54, %f55;
	add.f32 	%f57, %f46, %f56;
	mul.f32 	%f58, %f50, %f53;
	fma.rn.f32 	%f59, %f51, %f52, %f58;
	add.f32 	%f60, %f49, %f59;
	ld.global.f32 	%f61, [%rd24+12];
	ld.global.f32 	%f62, [%rd25+12];
	add.s64 	%rd30, %rd23, %rd7;
	ld.global.f32 	%f63, [%rd30];
	add.s64 	%rd31, %rd22, %rd7;
	ld.global.f32 	%f64, [%rd31];
	mul.f32 	%f65, %f61, %f63;
	mul.f32 	%f66, %f62, %f64;
	sub.f32 	%f67, %f65, %f66;
	add.f32 	%f68, %f57, %f67;
	mul.f32 	%f69, %f61, %f64;
	fma.rn.f32 	%f70, %f62, %f63, %f69;
	add.f32 	%f71, %f60, %f70;
	ld.global.f32 	%f72, [%rd24+16];
	ld.global.f32 	%f73, [%rd25+16];
	add.s64 	%rd32, %rd23, %rd8;
	ld.global.f32 	%f74, [%rd32];
	add.s64 	%rd33, %rd22, %rd8;
	ld.global.f32 	%f75, [%rd33];
	mul.f32 	%f76, %f72, %f74;
	mul.f32 	%f77, %f73, %f75;
	sub.f32 	%f78, %f76, %f77;
	add.f32 	%f79, %f68, %f78;
	mul.f32 	%f80, %f72, %f75;
	fma.rn.f32 	%f81, %f73, %f74, %f80;
	add.f32 	%f82, %f71, %f81;
	ld.global.f32 	%f83, [%rd24+20];
	ld.global.f32 	%f84, [%rd25+20];
	add.s64 	%rd34, %rd23, %rd9;
	ld.global.f32 	%f85, [%rd34];
	add.s64 	%rd35, %rd22, %rd9;
	ld.global.f32 	%f86, [%rd35];
	mul.f32 	%f87, %f83, %f85;
	mul.f32 	%f88, %f84, %f86;
	sub.f32 	%f89, %f87, %f88;
	add.f32 	%f90, %f79, %f89;
	mul.f32 	%f91, %f83, %f86;
	fma.rn.f32 	%f92, %f84, %f85, %f91;
	add.f32 	%f93, %f82, %f92;
	ld.global.f32 	%f94, [%rd24+24];
	ld.global.f32 	%f95, [%rd25+24];
	add.s64 	%rd36, %rd23, %rd10;
	ld.global.f32 	%f96, [%rd36];
	add.s64 	%rd37, %rd22, %rd10;
	ld.global.f32 	%f97, [%rd37];
	mul.f32 	%f98, %f94, %f96;
	mul.f32 	%f99, %f95, %f97;
	sub.f32 	%f100, %f98, %f99;
	add.f32 	%f101, %f90, %f100;
	mul.f32 	%f102, %f94, %f97;
	fma.rn.f32 	%f103, %f95, %f96, %f102;
	add.f32 	%f104, %f93, %f103;
	ld.global.f32 	%f105, [%rd24+28];
	ld.global.f32 	%f106, [%rd25+28];
	add.s64 	%rd38, %rd23, %rd11;
	ld.global.f32 	%f107, [%rd38];
	add.s64 	%rd39, %rd22, %rd11;
	ld.global.f32 	%f108, [%rd39];
	mul.f32 	%f109, %f105, %f107;
	mul.f32 	%f110, %f106, %f108;
	sub.f32 	%f111, %f109, %f110;
	add.f32 	%f201, %f101, %f111;
	mul.f32 	%f112, %f105, %f108;
	fma.rn.f32 	%f113, %f106, %f107, %f112;
	add.f32 	%f202, %f104, %f113;
	add.s32 	%r37, %r37, 8;
	add.s32 	%r36, %r36, %r6;
	add.s64 	%rd87, %rd87, 32;
	setp.ne.s32 	%p3, %r37, 0;
	@%p3 bra 	$L__BB0_3;
$L__BB0_4:
	setp.eq.s32 	%p4, %r4, 0;
	@%p4 bra 	$L__BB0_12;
	and.b32  	%r13, %r18, 3;
	setp.lt.u32 	%p5, %r4, 4;
	@%p5 bra 	$L__BB0_7;
	add.s32 	%r28, %r39, %r3;
	mul.wide.u32 	%rd40, %r28, 4;
	add.s64 	%rd41, %rd4, %rd40;
	ld.global.f32 	%f115, [%rd41];
	add.s64 	%rd42, %rd3, %rd40;
	ld.global.f32 	%f116, [%rd42];
	mad.lo.s32 	%r29, %r39, %r18, %r1;
	mul.wide.s32 	%rd43, %r29, 4;
	add.s64 	%rd44, %rd2, %rd43;
	ld.global.f32 	%f117, [%rd44];
	add.s64 	%rd45, %rd1, %rd43;
	ld.global.f32 	%f118, [%rd45];
	mul.f32 	%f119, %f115, %f117;
	mul.f32 	%f120, %f116, %f118;
	sub.f32 	%f121, %f119, %f120;
	add.f32 	%f122, %f201, %f121;
	mul.f32 	%f123, %f115, %f118;
	fma.rn.f32 	%f124, %f116, %f117, %f123;
	add.f32 	%f125, %f202, %f124;
	cvt.u64.u32 	%rd46, %r3;
	cvt.u64.u32 	%rd47, %r39;
	add.s64 	%rd48, %rd47, %rd46;
	shl.b64 	%rd49, %rd48, 2;
	add.s64 	%rd50, %rd4, %rd49;
	ld.global.f32 	%f126, [%rd50+4];
	add.s64 	%rd51, %rd3, %rd49;
	ld.global.f32 	%f127, [%rd51+4];
	mul.wide.s32 	%rd52, %r18, 4;
	add.s64 	%rd53, %rd44, %rd52;
	ld.global.f32 	%f128, [%rd53];
	add.s64 	%rd54, %rd45, %rd52;
	ld.global.f32 	%f129, [%rd54];
	mul.f32 	%f130, %f126, %f128;
	mul.f32 	%f131, %f127, %f129;
	sub.f32 	%f132, %f130, %f131;
	add.f32 	%f133, %f122, %f132;
	mul.f32 	%f134, %f126, %f129;
	fma.rn.f32 	%f135, %f127, %f128, %f134;
	add.f32 	%f136, %f125, %f135;
	ld.global.f32 	%f137, [%rd50+8];
	ld.global.f32 	%f138, [%rd51+8];
	add.s64 	%rd55, %rd53, %rd52;
	ld.global.f32 	%f139, [%rd55];
	add.s64 	%rd56, %rd54, %rd52;
	ld.global.f32 	%f140, [%rd56];
	mul.f32 	%f141, %f137, %f139;
	mul.f32 	%f142, %f138, %f140;
	sub.f32 	%f143, %f141, %f142;
	add.f32 	%f144, %f133, %f143;
	mul.f32 	%f145, %f137, %f140;
	fma.rn.f32 	%f146, %f138, %f139, %f145;
	add.f32 	%f147, %f136, %f146;
	ld.global.f32 	%f148, [%rd50+12];
	ld.global.f32 	%f149, [%rd51+12];
	add.s64 	%rd57, %rd55, %rd52;
	ld.global.f32 	%f150, [%rd57];
	add.s64 	%rd58, %rd56, %rd52;
	ld.global.f32 	%f151, [%rd58];
	mul.f32 	%f152, %f148, %f150;
	mul.f32 	%f153, %f149, %f151;
	sub.f32 	%f154, %f152, %f153;
	add.f32 	%f201, %f144, %f154;
	mul.f32 	%f155, %f148, %f151;
	fma.rn.f32 	%f156, %f149, %f150, %f155;
	add.f32 	%f202, %f147, %f156;
	add.s32 	%r39, %r39, 4;
$L__BB0_7:
	setp.eq.s32 	%p6, %r13, 0;
	@%p6 bra 	$L__BB0_12;
	setp.eq.s32 	%p7, %r13, 1;
	@%p7 bra 	$L__BB0_10;
	add.s32 	%r30, %r39, %r3;
	mul.wide.u32 	%rd59, %r30, 4;
	add.s64 	%rd60, %rd4, %rd59;
	ld.global.f32 	%f158, [%rd60];
	add.s64 	%rd61, %rd3, %rd59;
	ld.global.f32 	%f159, [%rd61];
	mad.lo.s32 	%r31, %r39, %r18, %r1;
	mul.wide.s32 	%rd62, %r31, 4;
	add.s64 	%rd63, %rd2, %rd62;
	ld.global.f32 	%f160, [%rd63];
	add.s64 	%rd64, %rd1, %rd62;
	ld.global.f32 	%f161, [%rd64];
	mul.f32 	%f162, %f158, %f160;
	mul.f32 	%f163, %f159, %f161;
	sub.f32 	%f164, %f162, %f163;
	add.f32 	%f165, %f201, %f164;
	mul.f32 	%f166, %f158, %f161;
	fma.rn.f32 	%f167, %f159, %f160, %f166;
	add.f32 	%f168, %f202, %f167;
	cvt.u64.u32 	%rd65, %r3;
	cvt.u64.u32 	%rd66, %r39;
	add.s64 	%rd67, %rd66, %rd65;
	shl.b64 	%rd68, %rd67, 2;
	add.s64 	%rd69, %rd4, %rd68;
	ld.global.f32 	%f169, [%rd69+4];
	add.s64 	%rd70, %rd3, %rd68;
	ld.global.f32 	%f170, [%rd70+4];
	mul.wide.s32 	%rd71, %r18, 4;
	add.s64 	%rd72, %rd63, %rd71;
	ld.global.f32 	%f171, [%rd72];
	add.s64 	%rd73, %rd64, %rd71;
	ld.global.f32 	%f172, [%rd73];
	mul.f32 	%f173, %f169, %f171;
	mul.f32 	%f174, %f170, %f172;
	sub.f32 	%f175, %f173, %f174;
	add.f32 	%f201, %f165, %f175;
	mul.f32 	%f176, %f169, %f172;
	fma.rn.f32 	%f177, %f170, %f171, %f176;
	add.f32 	%f202, %f168, %f177;
	add.s32 	%r39, %r39, 2;
$L__BB0_10:
	and.b32  	%r32, %r18, 1;
	setp.eq.b32 	%p8, %r32, 1;
	not.pred 	%p9, %p8;
	@%p9 bra 	$L__BB0_12;
	add.s32 	%r33, %r39, %r3;
	mul.wide.u32 	%rd74, %r33, 4;
	add.s64 	%rd75, %rd4, %rd74;
	ld.global.f32 	%f178, [%rd75];
	add.s64 	%rd76, %rd3, %rd74;
	ld.global.f32 	%f179, [%rd76];
	mad.lo.s32 	%r34, %r39, %r18, %r1;
	mul.wide.s32 	%rd77, %r34, 4;
	add.s64 	%rd78, %rd2, %rd77;
	ld.global.f32 	%f180, [%rd78];
	add.s64 	%rd79, %rd1, %rd77;
	ld.global.f32 	%f181, [%rd79];
	mul.f32 	%f182, %f178, %f180;
	mul.f32 	%f183, %f179, %f181;
	sub.f32 	%f184, %f182, %f183;
	add.f32 	%f201, %f201, %f184;
	mul.f32 	%f185, %f178, %f181;
	fma.rn.f32 	%f186, %f179, %f180, %f185;
	add.f32 	%f202, %f202, %f186;
$L__BB0_12:
	ld.param.u64 	%rd86, [_Z9matrixMulPfS_S_S_S_S_i_param_5];
	ld.param.u64 	%rd85, [_Z9matrixMulPfS_S_S_S_S_i_param_4];
	add.s32 	%r35, %r3, %r1;
	cvta.to.global.u64 	%rd80, %rd85;
	mul.wide.s32 	%rd81, %r35, 4;
	add.s64 	%rd82, %rd80, %rd81;
	st.global.f32 	[%rd82], %f201;
	cvta.to.global.u64 	%rd83, %rd86;
	add.s64 	%rd84, %rd83, %rd81;
	st.global.f32 	[%rd84], %f202;
$L__BB0_13:
	ret;

}


// ===== COMPILED SASS (sm_100) =====

	.target	sm_100

	.elftype	@"ET_EXEC"


//--------------------- .note.nv.tkinfo           --------------------------
	.section	.note.nv.tkinfo,"",@"SHT_NOTE"
	.sectionflags	@"SHF_NOTE_NV_TKINFO"
	.tkinfo
        /*0018*/ 	.word	0x00000002
        /*0030*/ 	.string	""
        /*0030*/ 	.string	"ptxas"
        /*0030*/ 	.string	"Cuda compilation tools, release 13.0, V13.0.88"
        /*0030*/ 	.string	"Build cuda_13.0.r13.0/compiler.36424714_0"
        /*0030*/ 	.string	"-arch sm_100 -m 64 "



//--------------------- .note.nv.cuinfo           --------------------------
	.section	.note.nv.cuinfo,"",@"SHT_NOTE"
	.sectionflags	@"SHF_NOTE_NV_CUINFO"
        /*0018*/ 	.short	0x0002
        /*001a*/ 	.short	0x0064
        /*001c*/ 	.short	0x0082
	.zero		2


//--------------------- .nv.info                  --------------------------
	.section	.nv.info,"",@"SHT_CUDA_INFO"
	.align	4


	//----- nvinfo : EIATTR_REGCOUNT
	.align		4
        /*0000*/ 	.byte	0x04, 0x2f
        /*0002*/ 	.short	(.L_1 - .L_0)
	.align		4
.L_0:
        /*0004*/ 	.word	index@(_Z9matrixMulPfS_S_S_S_S_i)
        /*0008*/ 	.word	0x00000020


	//----- nvinfo : EIATTR_FRAME_SIZE
	.align		4
.L_1:
        /*000c*/ 	.byte	0x04, 0x11
        /*000e*/ 	.short	(.L_3 - .L_2)
	.align		4
.L_2:
        /*0010*/ 	.word	index@(_Z9matrixMulPfS_S_S_S_S_i)
        /*0014*/ 	.word	0x00000000


	//----- nvinfo : EIATTR_MIN_STACK_SIZE
	.align		4
.L_3:
        /*0018*/ 	.byte	0x04, 0x12
        /*001a*/ 	.short	(.L_5 - .L_4)
	.align		4
.L_4:
        /*001c*/ 	.word	index@(_Z9matrixMulPfS_S_S_S_S_i)
        /*0020*/ 	.word	0x00000000
.L_5:


//--------------------- .nv.compat                --------------------------
	.section	.nv.compat,"",@"SHT_CUDA_COMPAT_INFO"
	.align	4
        /*0000*/ 	.byte	0x02, 0x09, 0x00, 0x00, 0x02, 0x02, 0x01, 0x00, 0x02, 0x05, 0x05, 0x00, 0x03, 0x07, 0x01, 0x01
        /*0010*/ 	.byte	0x02, 0x03, 0x00, 0x00, 0x02, 0x06, 0x01, 0x00, 0x04, 0x0b, 0x08, 0x00, 0x09, 0x00, 0x00, 0x00
        /*0020*/ 	.byte	0x00, 0x00, 0x00, 0x00


//--------------------- .nv.info._Z9matrixMulPfS_S_S_S_S_i --------------------------
	.section	.nv.info._Z9matrixMulPfS_S_S_S_S_i,"",@"SHT_CUDA_INFO"
	.sectionflags	@""
	.align	4


	//----- nvinfo : EIATTR_CUDA_API_VERSION
	.align		4
        /*0000*/ 	.byte	0x04, 0x37
        /*0002*/ 	.short	(.L_7 - .L_6)
.L_6:
        /*0004*/ 	.word	0x00000082


	//----- nvinfo : EIATTR_KPARAM_INFO
	.align		4
.L_7:
        /*0008*/ 	.byte	0x04, 0x17
        /*000a*/ 	.short	(.L_9 - .L_8)
.L_8:
        /*000c*/ 	.word	0x00000000
        /*0010*/ 	.short	0x0006
        /*0012*/ 	.short	0x0030
        /*0014*/ 	.byte	0x00, 0xf0, 0x11, 0x00


	//----- nvinfo : EIATTR_KPARAM_INFO
	.align		4
.L_9:
        /*0018*/ 	.byte	0x04, 0x17
        /*001a*/ 	.short	(.L_11 - .L_10)
.L_10:
        /*001c*/ 	.word	0x00000000
        /*0020*/ 	.short	0x0005
        /*0022*/ 	.short	0x0028
        /*0024*/ 	.byte	0x00, 0xf5, 0x21, 0x00


	//----- nvinfo : EIATTR_KPARAM_INFO
	.align		4
.L_11:
        /*0028*/ 	.byte	0x04, 0x17
        /*002a*/ 	.short	(.L_13 - .L_12)
.L_12:
        /*002c*/ 	.word	0x00000000
        /*0030*/ 	.short	0x0004
        /*0032*/ 	.short	0x0020
        /*0034*/ 	.byte	0x00, 0xf5, 0x21, 0x00


	//----- nvinfo : EIATTR_KPARAM_INFO
	.align		4
.L_13:
        /*0038*/ 	.byte	0x04, 0x17
        /*003a*/ 	.short	(.L_15 - .L_14)
.L_14:
        /*003c*/ 	.word	0x00000000
        /*0040*/ 	.short	0x0003
        /*0042*/ 	.short	0x0018
        /*0044*/ 	.byte	0x00, 0xf5, 0x21, 0x00


	//----- nvinfo : EIATTR_KPARAM_INFO
	.align		4
.L_15:
        /*0048*/ 	.byte	0x04, 0x17
        /*004a*/ 	.short	(.L_17 - .L_16)
.L_16:
        /*004c*/ 	.word	0x00000000
        /*0050*/ 	.short	0x0002
        /*0052*/ 	.short	0x0010
        /*0054*/ 	.byte	0x00, 0xf5, 0x21, 0x00


	//----- nvinfo : EIATTR_KPARAM_INFO
	.align		4
.L_17:
        /*0058*/ 	.byte	0x04, 0x17
        /*005a*/ 	.short	(.L_19 - .L_18)
.L_18:
        /*005c*/ 	.word	0x00000000
        /*0060*/ 	.short	0x0001
        /*0062*/ 	.short	0x0008
        /*0064*/ 	.byte	0x00, 0xf5, 0x21, 0x00


	//----- nvinfo : EIATTR_KPARAM_INFO
	.align		4
.L_19:
        /*0068*/ 	.byte	0x04, 0x17
        /*006a*/ 	.short	(.L_21 - .L_20)
.L_20:
        /*006c*/ 	.word	0x00000000
        /*0070*/ 	.short	0x0000
        /*0072*/ 	.short	0x0000
        /*0074*/ 	.byte	0x00, 0xf5, 0x21, 0x00


	//----- nvinfo : EIATTR_SPARSE_MMA_MASK
	.align		4
.L_21:
        /*0078*/ 	.byte	0x03, 0x50
        /*007a*/ 	.short	0x0000


	//----- nvinfo : EIATTR_MAXREG_COUNT
	.align		4
        /*007c*/ 	.byte	0x03, 0x1b
        /*007e*/ 	.short	0x00ff


	//----- nvinfo : EIATTR_MERCURY_ISA_VERSION
	.align		4
        /*0080*/ 	.byte	0x03, 0x5f
        /*0082*/ 	.short	0x0101


	//----- nvinfo : EIATTR_VRC_CTA_INIT_COUNT
	.align		4
        /*0084*/ 	.byte	0x02, 0x4a
	.zero		1
	.zero		1


	//----- nvinfo : EIATTR_EXIT_INSTR_OFFSETS
	.align		4
        /*0088*/ 	.byte	0x04, 0x1c
        /*008a*/ 	.short	(.L_23 - .L_22)


	//   ....[0]....
.L_22:
        /*008c*/ 	.word	0x000000c0


	//   ....[1]....
        /*0090*/ 	.word	0x000011c0


	//----- nvinfo : EIATTR_CBANK_PARAM_SIZE
	.align		4
.L_23:
        /*0094*/ 	.byte	0x03, 0x19
        /*0096*/ 	.short	0x0034


	//----- nvinfo : EIATTR_PARAM_CBANK
	.align		4
        /*0098*/ 	.byte	0x04, 0x0a
        /*009a*/ 	.short	(.L_25 - .L_24)
	.align		4
.L_24:
        /*009c*/ 	.word	index@(.nv.constant0._Z9matrixMulPfS_S_S_S_S_i)
        /*00a0*/ 	.short	0x0380
        /*00a2*/ 	.short	0x0034


	//----- nvinfo : EIATTR_SW_WAR
	.align		4
.L_25:
        /*00a4*/ 	.byte	0x04, 0x36
        /*00a6*/ 	.short	(.L_27 - .L_26)
.L_26:
        /*00a8*/ 	.word	0x00000008
.L_27:


//--------------------- .nv.callgraph             --------------------------
	.section	.nv.callgraph,"",@"SHT_CUDA_CALLGRAPH"
	.align	4
	.sectionentsize	8
	.align		4
        /*0000*/ 	.word	0x00000000
	.align		4
        /*0004*/ 	.word	0xffffffff
	.align		4
        /*0008*/ 	.word	0x00000000
	.align		4
        /*000c*/ 	.word	0xfffffffe
	.align		4
        /*0010*/ 	.word	0x00000000
	.align		4
        /*0014*/ 	.word	0xfffffffd
	.align		4
        /*0018*/ 	.word	0x00000000
	.align		4
        /*001c*/ 	.word	0xfffffffc


//--------------------- .text._Z9matrixMulPfS_S_S_S_S_i --------------------------
	.section	.text._Z9matrixMulPfS_S_S_S_S_i,"ax",@progbits
	.align	128
        .global         _Z9matrixMulPfS_S_S_S_S_i
        .type           _Z9matrixMulPfS_S_S_S_S_i,@function
        .size           _Z9matrixMulPfS_S_S_S_S_i,(.L_x_6 - _Z9matrixMulPfS_S_S_S_S_i)
        .other          _Z9matrixMulPfS_S_S_S_S_i,@"STO_CUDA_ENTRY STV_DEFAULT"
_Z9matrixMulPfS_S_S_S_S_i:
.text._Z9matrixMulPfS_S_S_S_S_i:
[----:B------:R-:W-:Y:S01]  /*0000*/  LDC R1, c[0x0][0x37c] ;  /* 0x0000df00ff017b82 */ /* 0x000fe20000000800 */
[----:B------:R-:W0:Y:S07]  /*0010*/  S2R R2, SR_TID.X ;  /* 0x0000000000027919 */ /* 0x000e2e0000002100 */
[----:B------:R-:W0:Y:S01]  /*0020*/  S2UR UR4, SR_CTAID.X ;  /* 0x00000000000479c3 */ /* 0x000e220000002500 */
[----:B------:R-:W1:Y:S07]  /*0030*/  S2R R5, SR_TID.Y ;  /* 0x0000000000057919 */ /* 0x000e6e0000002200 */
[----:B------:R-:W0:Y:S08]  /*0040*/  LDC R3, c[0x0][0x360] ;  /* 0x0000d800ff037b82 */ /* 0x000e300000000800 */
[----:B------:R-:W1:Y:S08]  /*0050*/  S2UR UR5, SR_CTAID.Y ;  /* 0x00000000000579c3 */ /* 0x000e700000002600 */
[----:B------:R-:W1:Y:S08]  /*0060*/  LDC R4, c[0x0][0x364] ;  /* 0x0000d900ff047b82 */ /* 0x000e700000000800 */
[----:B------:R-:W2:Y:S01]  /*0070*/  LDC R0, c[0x0][0x3b0] ;  /* 0x0000ec00ff007b82 */ /* 0x000ea20000000800 */
[----:B0-----:R-:W-:-:S02]  /*0080*/  IMAD R3, R3, UR4, R2 ;  /* 0x0000000403037c24 */ /* 0x001fc4000f8e0202 */
[----:B-1----:R-:W-:-:S05]  /*0090*/  IMAD R2, R4, UR5, R5 ;  /* 0x0000000504027c24 */ /* 0x002fca000f8e0205 */
[----:B------:R-:W-:-:S04]  /*00a0*/  VIMNMX R5, PT, PT, R3, R2, !PT ;  /* 0x0000000203057248 */ /* 0x000fc80007fe0100 */
[----:B--2---:R-:W-:-:S13]  /*00b0*/  ISETP.GE.AND P0, PT, R5, R0, PT ;  /* 0x000000000500720c */ /* 0x004fda0003f06270 */
[----:B------:R-:W-:Y:S05]  /*00c0*/  @P0 EXIT ;  /* 0x000000000000094d */ /* 0x000fea0003800000 */
[----:B------:R-:W-:Y:S01]  /*00d0*/  ISETP.GE.U32.AND P0, PT, R0, 0x8, PT ;  /* 0x000000080000780c */ /* 0x000fe20003f06070 */
[----:B------:R-:W0:Y:S01]  /*00e0*/  LDCU.64 UR4, c[0x0][0x358] ;  /* 0x00006b00ff0477ac */ /* 0x000e220008000a00 */
[----:B------:R-:W-:Y:S02]  /*00f0*/  HFMA2 R18, -RZ, RZ, 0, 0 ;  /* 0x00000000ff127431 */ /* 0x000fe400000001ff */
[----:B------:R-:W-:Y:S02]  /*0100*/  IMAD R2, R2, R0, RZ ;  /* 0x0000000002027224 */ /* 0x000fe400078e02ff */
[----:B------:R-:W-:Y:S01]  /*0110*/  HFMA2 R8, -RZ, RZ, 0, 0 ;  /* 0x00000000ff087431 */ /* 0x000fe200000001ff */
[----:B------:R-:W-:Y:S02]  /*0120*/  LOP3.LUT R4, R0, 0x7, RZ, 0xc0, !PT ;  /* 0x0000000700047812 */ /* 0x000fe400078ec0ff */
[----:B------:R-:W-:-:S04]  /*0130*/  MOV R7, RZ ;  /* 0x000000ff00077202 */ /* 0x000fc80000000f00 */
[----:B------:R-:W-:Y:S05]  /*0140*/  @!P0 BRA `(.L_x_0) ;  /* 0x0000000400d08947 */ /* 0x000fea0003800000 */
[----:B------:R-:W-:Y:S01]  /*0150*/  IMAD.WIDE.U32 R10, R2, 0x4, RZ ;  /* 0x00000004020a7825 */ /* 0x000fe200078e00ff */
[----:B------:R-:W-:Y:S01]  /*0160*/  LOP3.LUT R7, R0, 0x7ffffff8, RZ, 0xc0, !PT ;  /* 0x7ffffff800077812 */ /* 0x000fe200078ec0ff */
[----:B------:R-:W1:Y:S01]  /*0170*/  LDCU.128 UR8, c[0x0][0x380] ;  /* 0x00007000ff0877ac */ /* 0x000e620008000c00 */
[----:B------:R-:W-:Y:S02]  /*0180*/  MOV R18, RZ ;  /* 0x000000ff00127202 */ /* 0x000fe40000000f00 */
[----:B------:R-:W-:Y:S02]  /*0190*/  MOV R6, R10 ;  /* 0x0000000a00067202 */ /* 0x000fe40000000f00 */
[----:B------:R-:W-:Y:S02]  /*01a0*/  MOV R5, R11 ;  /* 0x0000000b00057202 */ /* 0x000fe40000000f00 */
[----:B------:R-:W-:Y:S02]  /*01b0*/  MOV R9, R3 ;  /* 0x0000000300097202 */ /* 0x000fe40000000f00 */
[----:B------:R-:W-:-:S07]  /*01c0*/  IADD3 R20, PT, PT, -R7, RZ, RZ ;  /* 0x000000ff07147210 */ /* 0x000fce0007ffe1ff */
.L_x_1:
[----:B------:R-:W2:Y:S01]  /*01d0*/  LDC.64 R14, c[0x0][0x398] ;  /* 0x0000e600ff0e7b82 */ /* 0x000ea20000000a00 */
[C---:B-1----:R-:W-:Y:S02]  /*01e0*/  IADD3 R12, P1, PT, R6.reuse, UR10, RZ ;  /* 0x0000000a060c7c10 */ /* 0x042fe4000ff3e0ff */
[----:B------:R-:W-:Y:S02]  /*01f0*/  IADD3 R10, P0, PT, R6, UR8, RZ ;  /* 0x00000008060a7c10 */ /* 0x000fe4000ff1e0ff */
[C---:B------:R-:W-:Y:S02]  /*0200*/  IADD3.X R13, PT, PT, R5.reuse, UR11, RZ, P1, !PT ;  /* 0x0000000b050d7c10 */ /* 0x040fe40008ffe4ff */
[----:B------:R-:W-:Y:S01]  /*0210*/  IADD3.X R11, PT, PT, R5, UR9, RZ, P0, !PT ;  /* 0x00000009050b7c10 */ /* 0x000fe200087fe4ff */
[----:B------:R-:W1:Y:S02]  /*0220*/  LDC.64 R16, c[0x0][0x390] ;  /* 0x0000e400ff107b82 */ /* 0x000e640000000a00 */
[----:B0-----:R-:W3:Y:S04]  /*0230*/  LDG.E R19, desc[UR4][R12.64] ;  /* 0x000000040c137981 */ /* 0x001ee8000c1e1900 */
[----:B------:R-:W4:Y:S04]  /*0240*/  LDG.E R21, desc[UR4][R10.64] ;  /* 0x000000040a157981 */ /* 0x000f28000c1e1900 */
[----:B------:R-:W5:Y:S04]  /*0250*/  LDG.E R25, desc[UR4][R12.64+0x4] ;  /* 0x000004040c197981 */ /* 0x000f68000c1e1900 */
[----:B------:R-:W5:Y:S01]  /*0260*/  LDG.E R29, desc[UR4][R10.64+0x4] ;  /* 0x000004040a1d7981 */ /* 0x000f62000c1e1900 */
[----:B--2---:R-:W-:-:S05]  /*0270*/  IMAD.WIDE R14, R9, 0x4, R14 ;  /* 0x00000004090e7825 */ /* 0x004fca00078e020e */
[----:B------:R-:W3:Y:S01]  /*0280*/  LDG.E R26, desc[UR4][R14.64] ;  /* 0x000000040e1a7981 */ /* 0x000ee2000c1e1900 */
[----:B-1----:R-:W-:-:S05]  /*0290*/  IMAD.WIDE R16, R9, 0x4, R16 ;  /* 0x0000000409107825 */ /* 0x002fca00078e0210 */
[----:B------:R-:W2:Y:S01]  /*02a0*/  LDG.E R24, desc[UR4][R16.64] ;  /* 0x0000000410187981 */ /* 0x000ea2000c1e1900 */
[----:B------:R-:W-:-:S06]  /*02b0*/  IMAD.WIDE R22, R0, 0x4, R14 ;  /* 0x0000000400167825 */ /* 0x000fcc00078e020e */
[----:B------:R-:W5:Y:S01]  /*02c0*/  LDG.E R22, desc[UR4][R22.64] ;  /* 0x0000000416167981 */ /* 0x000f62000c1e1900 */
[-C--:B---3--:R-:W-:Y:S01]  /*02d0*/  FMUL R28, R19, R26.reuse ;  /* 0x0000001a131c7220 */ /* 0x088fe20000400000 */
[----:B----4-:R-:W-:-:S04]  /*02e0*/  FMUL R26, R21, R26 ;  /* 0x0000001a151a7220 */ /* 0x010fc80000400000 */
[----:B--2---:R-:W-:Y:S01]  /*02f0*/  FFMA R19, R19, R24, R26 ;  /* 0x0000001813137223 */ /* 0x004fe2000000001a */
[----:B------:R-:W-:-:S06]  /*0300*/  IMAD.WIDE R26, R0, 0x4, R16 ;  /* 0x00000004001a7825 */ /* 0x000fcc00078e0210 */
[----:B------:R-:W2:Y:S01]  /*0310*/  LDG.E R26, desc[UR4][R26.64] ;  /* 0x000000041a1a7981 */ /* 0x000ea2000c1e1900 */
[----:B------:R-:W-:Y:S01]  /*0320*/  FFMA R21, R21, R24, -R28 ;  /* 0x0000001815157223 */ /* 0x000fe2000000081c */
[----:B-----5:R-:W-:-:S03]  /*0330*/  FMUL R28, R25, R22 ;  /* 0x00000016191c7220 */ /* 0x020fc60000400000 */
[----:B------:R-:W-:Y:S01]  /*0340*/  FADD R21, R21, R8 ;  /* 0x0000000815157221 */ /* 0x000fe20000000000 */
[----:B------:R-:W-:Y:S01]  /*0350*/  FMUL R8, R29, R22 ;  /* 0x000000161d087220 */ /* 0x000fe20000400000 */
[----:B------:R-:W-:-:S06]  /*0360*/  IMAD.WIDE R22, R0, 0x8, R14 ;  /* 0x0000000800167825 */ /* 0x000fcc00078e020e */
[----:B------:R-:W3:Y:S04]  /*0370*/  LDG.E R22, desc[UR4][R22.64] ;  /* 0x0000000416167981 */ /* 0x000ee8000c1e1900 */
[----:B------:R-:W3:Y:S01]  /*0380*/  LDG.E R23, desc[UR4][R12.64+0x8] ;  /* 0x000008040c177981 */ /* 0x000ee2000c1e1900 */
[----:B--2---:R-:W-:Y:S01]  /*0390*/  FFMA R8, R25, R26, R8 ;  /* 0x0000001a19087223 */ /* 0x004fe20000000008 */
[----:B------:R-:W-:-:S04]  /*03a0*/  IMAD.WIDE R24, R0, 0x8, R16 ;  /* 0x0000000800187825 */ /* 0x000fc800078e0210 */
[----:B------:R-:W-:Y:S02]  /*03b0*/  FFMA R28, R29, R26, -R28 ;  /* 0x0000001a1d1c7223 */ /* 0x000fe4000000081c */
[----:B------:R-:W2:Y:S04]  /*03c0*/  LDG.E R29, desc[UR4][R10.64+0x8] ;  /* 0x000008040a1d7981 */ /* 0x000ea8000c1e1900 */
[----:B------:R-:W4:Y:S01]  /*03d0*/  LDG.E R24, desc[UR4][R24.64] ;  /* 0x0000000418187981 */ /* 0x000f22000c1e1900 */
[----:B------:R-:W-:Y:S01]  /*03e0*/  FADD R27, R19, R18 ;  /* 0x00000012131b7221 */ /* 0x000fe20000000000 */
[----:B------:R-:W-:Y:S02]  /*03f0*/  FADD R28, R21, R28 ;  /* 0x0000001c151c7221 */ /* 0x000fe40000000000 */
[----:B------:R-:W5:Y:S01]  /*0400*/  LDG.E R25, desc[UR4][R12.64+0xc] ;  /* 0x00000c040c197981 */ /* 0x000f62000c1e1900 */
[-C--:B---3--:R-:W-:Y:S01]  /*0410*/  FMUL R18, R23, R22.reuse ;  /* 0x0000001617127220 */ /* 0x088fe20000400000 */
[----:B--2---:R-:W-:-:S03]  /*0420*/  FMUL R26, R29, R22 ;  /* 0x000000161d1a7220 */ /* 0x004fc60000400000 */
[----:B----4-:R-:W-:Y:S01]  /*0430*/  FFMA R29, R29, R24, -R18 ;  /* 0x000000181d1d7223 */ /* 0x010fe20000000812 */
[----:B------:R-:W-:-:S04]  /*0440*/  IMAD.WIDE R18, R0, 0xc, R14 ;  /* 0x0000000c00127825 */ /* 0x000fc800078e020e */
[----:B------:R-:W-:Y:S02]  /*0450*/  FFMA R21, R23, R24, R26 ;  /* 0x0000001817157223 */ /* 0x000fe4000000001a */
[----:B------:R-:W2:Y:S01]  /*0460*/  LDG.E R24, desc[UR4][R10.64+0xc] ;  /* 0x00000c040a187981 */ /* 0x000ea2000c1e1900 */
[----:B------:R-:W-:-:S03]  /*0470*/  IMAD.WIDE R22, R0, 0xc, R16 ;  /* 0x0000000c00167825 */ /* 0x000fc600078e0210 */
[----:B------:R-:W5:Y:S04]  /*0480*/  LDG.E R18, desc[UR4][R18.64] ;  /* 0x0000000412127981 */ /* 0x000f68000c1e1900 */
[----:B------:R-:W3:Y:S01]  /*0490*/  LDG.E R22, desc[UR4][R22.64] ;  /* 0x0000000416167981 */ /* 0x000ee2000c1e1900 */
[----:B------:R-:W-:Y:S01]  /*04a0*/  FADD R26, R27, R8 ;  /* 0x000000081b1a7221 */ /* 0x000fe20000000000 */
[----:B------:R-:W-:Y:S02]  /*04b0*/  FADD R27, R28, R29 ;  /* 0x0000001d1c1b7221 */ /* 0x000fe40000000000 */
[----:B------:R-:W4:Y:S04]  /*04c0*/  LDG.E R19, desc[UR4][R12.64+0x10] ;  /* 0x000010040c137981 */ /* 0x000f28000c1e1900 */
[----:B------:R-:W4:Y:S01]  /*04d0*/  LDG.E R23, desc[UR4][R10.64+0x10] ;  /* 0x000010040a177981 */ /* 0x000f22000c1e1900 */
[-C--:B-----5:R-:W-:Y:S01]  /*04e0*/  FMUL R29, R25, R18.reuse ;  /* 0x00000012191d7220 */ /* 0x0a0fe20000400000 */
[----:B--2---:R-:W-:-:S03]  /*04f0*/  FMUL R8, R24, R18 ;  /* 0x0000001218087220 */ /* 0x004fc60000400000 */
[-C--:B---3--:R-:W-:Y:S01]  /*0500*/  FFMA R18, R24, R22.reuse, -R29 ;  /* 0x0000001618127223 */ /* 0x088fe2000000081d */
[----:B------:R-:W-:Y:S01]  /*0510*/  FFMA R8, R25, R22, R8 ;  /* 0x0000001619087223 */ /* 0x000fe20000000008 */
[----:B------:R-:W-:-:S04]  /*0520*/  IMAD.WIDE R24, R0, 0x10, R14 ;  /* 0x0000001000187825 */ /* 0x000fc800078e020e */
[----:B------:R-:W-:Y:S02]  /*0530*/  IMAD.WIDE R28, R0, 0x10, R16 ;  /* 0x00000010001c7825 */ /* 0x000fe400078e0210 */
[----:B------:R-:W4:Y:S04]  /*0540*/  LDG.E R24, desc[UR4][R24.64] ;  /* 0x0000000418187981 */ /* 0x000f28000c1e1900 */
[----:B------:R-:W2:Y:S01]  /*0550*/  LDG.E R28, desc[UR4][R28.64] ;  /* 0x000000041c1c7981 */ /* 0x000ea2000c1e1900 */
[----:B------:R-:W-:Y:S01]  /*0560*/  FADD R21, R26, R21 ;  /* 0x000000151a157221 */ /* 0x000fe20000000000 */
[----:B------:R-:W-:Y:S02]  /*0570*/  FADD R26, R27, R18 ;  /* 0x000000121b1a7221 */ /* 0x000fe40000000000 */
[----:B------:R-:W3:Y:S01]  /*0580*/  LDG.E R29, desc[UR4][R10.64+0x14] ;  /* 0x000014040a1d7981 */ /* 0x000ee2000c1e1900 */
[-C--:B----4-:R-:W-:Y:S01]  /*0590*/  FMUL R18, R19, R24.reuse ;  /* 0x0000001813127220 */ /* 0x090fe20000400000 */
[----:B------:R-:W-:-:S03]  /*05a0*/  FMUL R22, R23, R24 ;  /* 0x0000001817167220 */ /* 0x000fc60000400000 */
[-C--:B--2---:R-:W-:Y:S01]  /*05b0*/  FFMA R27, R23, R28.reuse, -R18 ;  /* 0x0000001c171b7223 */ /* 0x084fe20000000812 */
[----:B------:R-:W-:Y:S01]  /*05c0*/  FFMA R22, R19, R28, R22 ;  /* 0x0000001c13167223 */ /* 0x000fe20000000016 */
[C---:B------:R-:W-:Y:S01]  /*05d0*/  IMAD.WIDE R18, R0.reuse, 0x14, R14 ;  /* 0x0000001400127825 */ /* 0x040fe200078e020e */
[----:B------:R-:W2:Y:S03]  /*05e0*/  LDG.E R23, desc[UR4][R12.64+0x14] ;  /* 0x000014040c177981 */ /* 0x000ea6000c1e1900 */
[----:B------:R-:W-:Y:S02]  /*05f0*/  IMAD.WIDE R24, R0, 0x14, R16 ;  /* 0x0000001400187825 */ /* 0x000fe400078e0210 */
[----:B------:R-:W2:Y:S04]  /*0600*/  LDG.E R18, desc[UR4][R18.64] ;  /* 0x0000000412127981 */ /* 0x000ea8000c1e1900 */
[----:B------:R0:W4:Y:S02]  /*0610*/  LDG.E R24, desc[UR4][R24.64] ;  /* 0x0000000418187981 */ /* 0x000124000c1e1900 */
[----:B0-----:R-:W-:Y:S01]  /*0620*/  FADD R25, R21, R8 ;  /* 0x0000000815197221 */ /* 0x001fe20000000000 */
[----:B------:R-:W-:-:S02]  /*0630*/  FADD R26, R26, R27 ;  /* 0x0000001b1a1a7221 */ /* 0x000fc40000000000 */
[----:B------:R-:W5:Y:S01]  /*0640*/  LDG.E R27, desc[UR4][R12.64+0x1c] ;  /* 0x00001c040c1b7981 */ /* 0x000f62000c1e1900 */
[-C--:B--2---:R-:W-:Y:S01]  /*0650*/  FMUL R8, R23, R18.reuse ;  /* 0x0000001217087220 */ /* 0x084fe20000400000 */
[----:B---3--:R-:W-:Y:S01]  /*0660*/  FMUL R28, R29, R18 ;  /* 0x000000121d1c7220 */ /* 0x008fe20000400000 */
[----:B------:R-:W-:-:S04]  /*0670*/  IMAD.WIDE R18, R0, 0x18, R16 ;  /* 0x0000001800127825 */ /* 0x000fc800078e0210 */
[-C--:B----4-:R-:W-:Y:S01]  /*0680*/  FFMA R21, R29, R24.reuse, -R8 ;  /* 0x000000181d157223 */ /* 0x090fe20000000808 */
[----:B------:R-:W-:Y:S01]  /*0690*/  FFMA R8, R23, R24, R28 ;  /* 0x0000001817087223 */ /* 0x000fe2000000001c */
[C-C-:B------:R-:W-:Y:S01]  /*06a0*/  IMAD.WIDE R28, R0.reuse, 0x18, R14.reuse ;  /* 0x00000018001c7825 */ /* 0x140fe200078e020e */
[----:B------:R-:W2:Y:S03]  /*06b0*/  LDG.E R24, desc[UR4][R12.64+0x18] ;  /* 0x000018040c187981 */ /* 0x000ea6000c1e1900 */
[C---:B------:R-:W-:Y:S01]  /*06c0*/  IMAD.WIDE R14, R0.reuse, 0x1c, R14 ;  /* 0x0000001c000e7825 */ /* 0x040fe200078e020e */
[----:B------:R-:W2:Y:S04]  /*06d0*/  LDG.E R23, desc[UR4][R28.64] ;  /* 0x000000041c177981 */ /* 0x000ea8000c1e1900 */
[----:B------:R-:W3:Y:S01]  /*06e0*/  LDG.E R19, desc[UR4][R18.64] ;  /* 0x0000000412137981 */ /* 0x000ee2000c1e1900 */
[----:B------:R-:W-:-:S03]  /*06f0*/  IMAD.WIDE R16, R0, 0x1c, R16 ;  /* 0x0000001c00107825 */ /* 0x000fc600078e0210 */
[----:B------:R-:W5:Y:S04]  /*0700*/  LDG.E R14, desc[UR4][R14.64] ;  /* 0x000000040e0e7981 */ /* 0x000f68000c1e1900 */
[----:B------:R-:W4:Y:S04]  /*0710*/  LDG.E R16, desc[UR4][R16.64] ;  /* 0x0000000410107981 */ /* 0x000f28000c1e1900 */
[----:B------:R-:W3:Y:S04]  /*0720*/  LDG.E R18, desc[UR4][R10.64+0x18] ;  /* 0x000018040a127981 */ /* 0x000ee8000c1e1900 */
[----:B------:R-:W4:Y:S01]  /*0730*/  LDG.E R11, desc[UR4][R10.64+0x1c] ;  /* 0x00001c040a0b7981 */ /* 0x000f22000c1e1900 */
[----:B------:R-:W-:Y:S01]  /*0740*/  IADD3 R20, PT, PT, R20, 0x8, RZ ;  /* 0x0000000814147810 */ /* 0x000fe20007ffe0ff */
[----:B------:R-:W-:-:S03]  /*0750*/  FADD R25, R25, R22 ;  /* 0x0000001619197221 */ /* 0x000fc60000000000 */
[----:B------:R-:W-:Y:S01]  /*0760*/  ISETP.NE.AND P0, PT, R20, RZ, PT ;  /* 0x000000ff1400720c */ /* 0x000fe20003f05270 */
[----:B------:R-:W-:Y:S01]  /*0770*/  FADD R21, R26, R21 ;  /* 0x000000151a157221 */ /* 0x000fe20000000000 */
[----:B------:R-:W-:Y:S01]  /*0780*/  FADD R8, R25, R8 ;  /* 0x0000000819087221 */ /* 0x000fe20000000000 */
[----:B------:R-:W-:Y:S02]  /*0790*/  IADD3 R6, P1, PT, R6, 0x20, RZ ;  /* 0x0000002006067810 */ /* 0x000fe40007f3e0ff */
[----:B------:R-:W-:Y:S02]  /*07a0*/  LEA R9, R0, R9, 0x3 ;  /* 0x0000000900097211 */ /* 0x000fe400078e18ff */
[----:B------:R-:W-:Y:S01]  /*07b0*/  IADD3.X R5, PT, PT, RZ, R5, RZ, P1, !PT ;  /* 0x00000005ff057210 */ /* 0x000fe20000ffe4ff */
[-C--:B--2---:R-:W-:Y:S01]  /*07c0*/  FMUL R29, R24, R23.reuse ;  /* 0x00000017181d7220 */ /* 0x084fe20000400000 */
[----:B-----5:R-:W-:Y:S01]  /*07d0*/  FMUL R12, R27, R14 ;  /* 0x0000000e1b0c7220 */ /* 0x020fe20000400000 */
[----:B---3--:R-:W-:-:S02]  /*07e0*/  FMUL R23, R18, R23 ;  /* 0x0000001712177220 */ /* 0x008fc40000400000 */
[-C--:B------:R-:W-:Y:S02]  /*07f0*/  FFMA R18, R18, R19.reuse, -R29 ;  /* 0x0000001312127223 */ /* 0x080fe4000000081d */
[----:B------:R-:W-:Y:S02]  /*0800*/  FFMA R23, R24, R19, R23 ;  /* 0x0000001318177223 */ /* 0x000fe40000000017 */
[----:B------:R-:W-:Y:S01]  /*0810*/  FADD R18, R21, R18 ;  /* 0x0000001215127221 */ /* 0x000fe20000000000 */
[C---:B----4-:R-:W-:Y:S01]  /*0820*/  FMUL R14, R11.reuse, R14 ;  /* 0x0000000e0b0e7220 */ /* 0x050fe20000400000 */
[-C--:B------:R-:W-:Y:S01]  /*0830*/  FFMA R11, R11, R16.reuse, -R12 ;  /* 0x000000100b0b7223 */ /* 0x080fe2000000080c */
[----:B------:R-:W-:Y:S02]  /*0840*/  FADD R23, R8, R23 ;  /* 0x0000001708177221 */ /* 0x000fe40000000000 */
[----:B------:R-:W-:Y:S01]  /*0850*/  FFMA R14, R27, R16, R14 ;  /* 0x000000101b0e7223 */ /* 0x000fe2000000000e */
[----:B------:R-:W-:-:S03]  /*0860*/  FADD R8, R18, R11 ;  /* 0x0000000b12087221 */ /* 0x000fc60000000000 */
[----:B------:R-:W-:Y:S01]  /*0870*/  FADD R18, R23, R14 ;  /* 0x0000000e17127221 */ /* 0x000fe20000000000 */
[----:B------:R-:W-:Y:S06]  /*0880*/  @P0 BRA `(.L_x_1) ;  /* 0xfffffff800500947 */ /* 0x000fec000383ffff */
.L_x_0:
[----:B------:R-:W-:-:S13]  /*0890*/  ISETP.NE.AND P0, PT, R4, RZ, PT ;  /* 0x000000ff0400720c */ /* 0x000fda0003f05270 */
[----:B------:R-:W-:Y:S05]  /*08a0*/  @!P0 BRA `(.L_x_2) ;  /* 0x0000000800288947 */ /* 0x000fea0003800000 */
[----:B------:R-:W-:Y:S02]  /*08b0*/  ISETP.GE.U32.AND P1, PT, R4, 0x4, PT ;  /* 0x000000040400780c */ /* 0x000fe40003f26070 */
[----:B------:R-:W-:-:S04]  /*08c0*/  LOP3.LUT R5, R0, 0x3, RZ, 0xc0, !PT ;  /* 0x0000000300057812 */ /* 0x000fc800078ec0ff */
[----:B------:R-:W-:-:S07]  /*08d0*/  ISETP.NE.AND P0, PT, R5, RZ, PT ;  /* 0x000000ff0500720c */ /* 0x000fce0003f05270 */
[----:B------:R-:W-:Y:S06]  /*08e0*/  @!P1 BRA `(.L_x_3) ;  /* 0x0000000400089947 */ /* 0x000fec0003800000 */
[----:B------:R-:W1:Y:S01]  /*08f0*/  LDC.64 R16, c[0x0][0x398] ;  /* 0x0000e600ff107b82 */ /* 0x000e620000000a00 */
[----:B------:R-:W2:Y:S01]  /*0900*/  LDCU.128 UR8, c[0x0][0x380] ;  /* 0x00007000ff0877ac */ /* 0x000ea20008000c00 */
[----:B------:R-:W-:Y:S01]  /*0910*/  IADD3 R4, P1, PT, R2, R7, RZ ;  /* 0x0000000702047210 */ /* 0x000fe20007f3e0ff */
[----:B------:R-:W-:-:S03]  /*0920*/  IMAD R19, R7, R0, R3 ;  /* 0x0000000007137224 */ /* 0x000fc600078e0203 */
[----:B------:R-:W-:Y:S02]  /*0930*/  IADD3.X R9, PT, PT, RZ, RZ, RZ, P1, !PT ;  /* 0x000000ffff097210 */ /* 0x000fe40000ffe4ff */
[----:B------:R-:W3:Y:S01]  /*0940*/  LDC.64 R20, c[0x0][0x388] ;  /* 0x0000e200ff147b82 */ /* 0x000ee20000000a00 */
[C---:B------:R-:W-:Y:S02]  /*0950*/  SHF.L.U32 R14, R4.reuse, 0x2, RZ ;  /* 0x00000002040e7819 */ /* 0x040fe400000006ff */
[----:B------:R-:W-:Y:S02]  /*0960*/  SHF.L.U64.HI R4, R4, 0x2, R9 ;  /* 0x0000000204047819 */ /* 0x000fe40000010209 */
[----:B------:R-:W-:-:S03]  /*0970*/  IADD3 R9, PT, PT, R2, R7, RZ ;  /* 0x0000000702097210 */ /* 0x000fc60007ffe0ff */
[----:B------:R-:W4:Y:S01]  /*0980*/  LDC.64 R22, c[0x0][0x390] ;  /* 0x0000e400ff167b82 */ /* 0x000f220000000a00 */
[C---:B--2---:R-:W-:Y:S02]  /*0990*/  IADD3 R28, P2, PT, R14.reuse, UR10, RZ ;  /* 0x0000000a0e1c7c10 */ /* 0x044fe4000ff5e0ff */
[----:B------:R-:W-:Y:S02]  /*09a0*/  IADD3 R14, P1, PT, R14, UR8, RZ ;  /* 0x000000080e0e7c10 */ /* 0x000fe4000ff3e0ff */
[----:B------:R-:W-:-:S03]  /*09b0*/  IADD3.X R29, PT, PT, R4, UR11, RZ, P2, !PT ;  /* 0x0000000b041d7c10 */ /* 0x000fc600097fe4ff */
[----:B------:R-:W2:Y:S01]  /*09c0*/  LDC.64 R10, c[0x0][0x380] ;  /* 0x0000e000ff0a7b82 */ /* 0x000ea20000000a00 */
[----:B-1----:R-:W-:Y:S01]  /*09d0*/  IMAD.WIDE R16, R19, 0x4, R16 ;  /* 0x0000000413107825 */ /* 0x002fe200078e0210 */
[----:B------:R-:W-:Y:S01]  /*09e0*/  IADD3.X R15, PT, PT, R4, UR9, RZ, P1, !PT ;  /* 0x00000009040f7c10 */ /* 0x000fe20008ffe4ff */
[----:B0-----:R-:W5:Y:S02]  /*09f0*/  LDG.E R6, desc[UR4][R28.64+0x8] ;  /* 0x000008041c067981 */ /* 0x001f64000c1e1900 */
[----:B------:R-:W-:Y:S02]  /*0a00*/  IMAD.WIDE R12, R0, 0x4, R16 ;  /* 0x00000004000c7825 */ /* 0x000fe400078e0210 */
[----:B------:R-:W5:Y:S02]  /*0a10*/  LDG.E R4, desc[UR4][R28.64+0xc] ;  /* 0x00000c041c047981 */ /* 0x000f64000c1e1900 */
[----:B---3--:R-:W-:Y:S02]  /*0a20*/  IMAD.WIDE.U32 R20, R9, 0x4, R20 ;  /* 0x0000000409147825 */ /* 0x008fe400078e0014 */
[----:B------:R-:W3:Y:S02]  /*0a30*/  LDG.E R17, desc[UR4][R16.64] ;  /* 0x0000000410117981 */ /* 0x000ee4000c1e1900 */
[----:B----4-:R-:W-:-:S02]  /*0a40*/  IMAD.WIDE R22, R19, 0x4, R22 ;  /* 0x0000000413167825 */ /* 0x010fc400078e0216 */
[----:B------:R-:W3:Y:S02]  /*0a50*/  LDG.E R20, desc[UR4][R20.64] ;  /* 0x0000000414147981 */ /* 0x000ee4000c1e1900 */
[----:B--2---:R-:W-:Y:S02]  /*0a60*/  IMAD.WIDE.U32 R10, R9, 0x4, R10 ;  /* 0x00000004090a7825 */ /* 0x004fe400078e000a */
[----:B------:R-:W2:Y:S02]  /*0a70*/  LDG.E R19, desc[UR4][R22.64] ;  /* 0x0000000416137981 */ /* 0x000ea4000c1e1900 */
[C---:B------:R-:W-:Y:S02]  /*0a80*/  IMAD.WIDE R26, R0.reuse, 0x4, R22 ;  /* 0x00000004001a7825 */ /* 0x040fe400078e0216 */
[----:B------:R0:W4:Y:S02]  /*0a90*/  LDG.E R9, desc[UR4][R28.64+0x4] ;  /* 0x000004041c097981 */ /* 0x000124000c1e1900 */
[----:B------:R-:W-:-:S02]  /*0aa0*/  IMAD.WIDE R24, R0, 0x4, R12 ;  /* 0x0000000400187825 */ /* 0x000fc400078e020c */
[----:B------:R-:W5:Y:S04]  /*0ab0*/  LDG.E R10, desc[UR4][R10.64] ;  /* 0x000000040a0a7981 */ /* 0x000f68000c1e1900 */
[----:B------:R-:W4:Y:S01]  /*0ac0*/  LDG.E R12, desc[UR4][R12.64] ;  /* 0x000000040c0c7981 */ /* 0x000f22000c1e1900 */
[----:B0-----:R-:W-:-:S03]  /*0ad0*/  IMAD.WIDE R28, R0, 0x4, R24 ;  /* 0x00000004001c7825 */ /* 0x001fc600078e0218 */
[----:B------:R0:W4:Y:S04]  /*0ae0*/  LDG.E R16, desc[UR4][R26.64] ;  /* 0x000000041a107981 */ /* 0x000128000c1e1900 */
[----:B------:R-:W4:Y:S04]  /*0af0*/  LDG.E R11, desc[UR4][R14.64+0x4] ;  /* 0x000004040e0b7981 */ /* 0x000f28000c1e1900 */
[----:B------:R-:W4:Y:S01]  /*0b00*/  LDG.E R25, desc[UR4][R24.64] ;  /* 0x0000000418197981 */ /* 0x000f22000c1e1900 */
[----:B0-----:R-:W-:-:S03]  /*0b10*/  IMAD.WIDE R26, R0, 0x4, R26 ;  /* 0x00000004001a7825 */ /* 0x001fc600078e021a */
[----:B------:R-:W4:Y:S01]  /*0b20*/  LDG.E R29, desc[UR4][R28.64] ;  /* 0x000000041c1d7981 */ /* 0x000f22000c1e1900 */
[----:B------:R-:W-:-:S03]  /*0b30*/  IMAD.WIDE R22, R0, 0x4, R26 ;  /* 0x0000000400167825 */ /* 0x000fc600078e021a */
[----:B------:R-:W4:Y:S04]  /*0b40*/  LDG.E R21, desc[UR4][R26.64] ;  /* 0x000000041a157981 */ /* 0x000f28000c1e1900 */
[----:B------:R-:W4:Y:S04]  /*0b50*/  LDG.E R24, desc[UR4][R14.64+0x8] ;  /* 0x000008040e187981 */ /* 0x000f28000c1e1900 */
[----:B------:R-:W4:Y:S04]  /*0b60*/  LDG.E R28, desc[UR4][R14.64+0xc] ;  /* 0x00000c040e1c7981 */ /* 0x000f28000c1e1900 */
[----:B------:R-:W4:Y:S01]  /*0b70*/  LDG.E R23, desc[UR4][R22.64] ;  /* 0x0000000416177981 */ /* 0x000f22000c1e1900 */
[----:B------:R-:W-:Y:S01]  /*0b80*/  IADD3 R7, PT, PT, R7, 0x4, RZ ;  /* 0x0000000407077810 */ /* 0x000fe20007ffe0ff */
[-C--:B---3--:R-:W-:Y:S01]  /*0b90*/  FMUL R13, R20, R17.reuse ;  /* 0x00000011140d7220 */ /* 0x088fe20000400000 */
[----:B-----5:R-:W-:-:S03]  /*0ba0*/  FMUL R17, R10, R17 ;  /* 0x000000110a117220 */ /* 0x020fc60000400000 */
[-C--:B--2---:R-:W-:Y:S01]  /*0bb0*/  FFMA R13, R10, R19.reuse, -R13 ;  /* 0x000000130a0d7223 */ /* 0x084fe2000000080d */
[-C--:B----4-:R-:W-:Y:S01]  /*0bc0*/  FMUL R10, R9, R12.reuse ;  /* 0x0000000c090a7220 */ /* 0x090fe20000400000 */
[----:B------:R-:W-:Y:S02]  /*0bd0*/  FFMA R17, R20, R19, R17 ;  /* 0x0000001314117223 */ /* 0x000fe40000000011 */
[----:B------:R-:W-:Y:S01]  /*0be0*/  FADD R13, R8, R13 ;  /* 0x0000000d080d7221 */ /* 0x000fe20000000000 */
[C---:B------:R-:W-:Y:S01]  /*0bf0*/  FMUL R12, R11.reuse, R12 ;  /* 0x0000000c0b0c7220 */ /* 0x040fe20000400000 */
[-C--:B------:R-:W-:Y:S01]  /*0c00*/  FFMA R10, R11, R16.reuse, -R10 ;  /* 0x000000100b0a7223 */ /* 0x080fe2000000080a */
[----:B------:R-:W-:Y:S02]  /*0c10*/  FADD R17, R18, R17 ;  /* 0x0000001112117221 */ /* 0x000fe40000000000 */
[----:B------:R-:W-:Y:S01]  /*0c20*/  FFMA R12, R9, R16, R12 ;  /* 0x00000010090c7223 */ /* 0x000fe2000000000c */
[----:B------:R-:W-:Y:S01]  /*0c30*/  FMUL R9, R6, R25 ;  /* 0x0000001906097220 */ /* 0x000fe20000400000 */
[----:B------:R-:W-:Y:S01]  /*0c40*/  FADD R10, R13, R10 ;  /* 0x0000000a0d0a7221 */ /* 0x000fe20000000000 */
[----:B------:R-:W-:Y:S01]  /*0c50*/  FMUL R11, R4, R29 ;  /* 0x0000001d040b7220 */ /* 0x000fe20000400000 */
[----:B------:R-:W-:Y:S01]  /*0c60*/  FADD R12, R17, R12 ;  /* 0x0000000c110c7221 */ /* 0x000fe20000000000 */
[C---:B------:R-:W-:Y:S01]  /*0c70*/  FMUL R25, R24.reuse, R25 ;  /* 0x0000001918197220 */ /* 0x040fe20000400000 */
[----:B------:R-:W-:-:S03]  /*0c80*/  FFMA R9, R24, R21, -R9 ;  /* 0x0000001518097223 */ /* 0x000fc60000000809 */
[----:B------:R-:W-:Y:S01]  /*0c90*/  FFMA R25, R6, R21, R25 ;  /* 0x0000001506197223 */ /* 0x000fe20000000019 */
[----:B------:R-:W-:Y:S01]  /*0ca0*/  FMUL R29, R28, R29 ;  /* 0x0000001d1c1d7220 */ /* 0x000fe20000400000 */
[----:B------:R-:W-:Y:S01]  /*0cb0*/  FADD R9, R10, R9 ;  /* 0x000000090a097221 */ /* 0x000fe20000000000 */
[-C--:B------:R-:W-:Y:S01]  /*0cc0*/  FFMA R8, R28, R23.reuse, -R11 ;  /* 0x000000171c087223 */ /* 0x080fe2000000080b */
[----:B------:R-:W-:Y:S01]  /*0cd0*/  FADD R12, R12, R25 ;  /* 0x000000190c0c7221 */ /* 0x000fe20000000000 */
[----:B------:R-:W-:Y:S02]  /*0ce0*/  FFMA R29, R4, R23, R29 ;  /* 0x00000017041d7223 */ /* 0x000fe4000000001d */
[----:B------:R-:W-:Y:S02]  /*0cf0*/  FADD R8, R9, R8 ;  /* 0x0000000809087221 */ /* 0x000fe40000000000 */
[----:B------:R-:W-:-:S07]  /*0d00*/  FADD R18, R12, R29 ;  /* 0x0000001d0c127221 */ /* 0x000fce0000000000 */
.L_x_3:
[----:B------:R-:W-:Y:S05]  /*0d10*/  @!P0 BRA `(.L_x_2) ;  /* 0x00000004000c8947 */ /* 0x000fea0003800000 */
[----:B------:R-:W-:Y:S02]  /*0d20*/  ISETP.NE.AND P1, PT, R5, 0x1, PT ;  /* 0x000000010500780c */ /* 0x000fe40003f25270 */
[----:B------:R-:W-:-:S04]  /*0d30*/  LOP3.LUT R4, R0, 0x1, RZ, 0xc0, !PT ;  /* 0x0000000100047812 */ /* 0x000fc800078ec0ff */
[----:B------:R-:W-:-:S07]  /*0d40*/  ISETP.NE.U32.AND P0, PT, R4, 0x1, PT ;  /* 0x000000010400780c */ /* 0x000fce0003f05070 */
        /* <DEDUP_REMOVED lines=16> */
[----:B------:R-:W-:Y:S02]  /*0e50*/  IADD3.X R11, PT, PT, R6, UR9, RZ, P1, !PT ;  /* 0x00000009060b7c10 */ /* 0x000fe40008ffe4ff */
[----:B0-----:R-:W5:Y:S01]  /*0e60*/  LDG.E R6, desc[UR4][R22.64+0x4] ;  /* 0x0000040416067981 */ /* 0x001f62000c1e1900 */
[----:B---3--:R-:W-:-:S03]  /*0e70*/  IMAD.WIDE.U32 R16, R9, 0x4, R16 ;  /* 0x0000000409107825 */ /* 0x008fc600078e0010 */
[----:B------:R-:W3:Y:S01]  /*0e80*/  LDG.E R10, desc[UR4][R10.64+0x4] ;  /* 0x000004040a0a7981 */ /* 0x000ee2000c1e1900 */
[----:B------:R-:W-:-:S03]  /*0e90*/  IMAD.WIDE R20, R0, 0x4, R4 ;  /* 0x0000000400147825 */ /* 0x000fc600078e0204 */
[----:B------:R-:W3:Y:S01]  /*0ea0*/  LDG.E R16, desc[UR4][R16.64] ;  /* 0x0000000410107981 */ /* 0x000ee2000c1e1900 */
[----:B----4-:R-:W-:-:S03]  /*0eb0*/  IMAD.WIDE.U32 R12, R9, 0x4, R12 ;  /* 0x00000004090c7825 */ /* 0x010fc600078e000c */
[----:B------:R-:W5:Y:S04]  /*0ec0*/  LDG.E R21, desc[UR4][R20.64] ;  /* 0x0000000414157981 */ /* 0x000f68000c1e1900 */
[----:B------:R-:W4:Y:S01]  /*0ed0*/  LDG.E R12, desc[UR4][R12.64] ;  /* 0x000000040c0c7981 */ /* 0x000f22000c1e1900 */
[----:B--2---:R-:W-:-:S03]  /*0ee0*/  IMAD.WIDE R14, R19, 0x4, R14 ;  /* 0x00000004130e7825 */ /* 0x004fc600078e020e */
[----:B------:R5:W2:Y:S01]  /*0ef0*/  LDG.E R19, desc[UR4][R4.64] ;  /* 0x0000000404137981 */ /* 0x000aa2000c1e1900 */
[----:B------:R-:W-:-:S03]  /*0f00*/  IMAD.WIDE R24, R0, 0x4, R14 ;  /* 0x0000000400187825 */ /* 0x000fc600078e020e */
[----:B------:R-:W4:Y:S04]  /*0f10*/  LDG.E R9, desc[UR4][R14.64] ;  /* 0x000000040e097981 */ /* 0x000f28000c1e1900 */
[----:B------:R-:W4:Y:S01]  /*0f20*/  LDG.E R25, desc[UR4][R24.64] ;  /* 0x0000000418197981 */ /* 0x000f22000c1e1900 */
[----:B------:R-:W-:Y:S01]  /*0f30*/  IADD3 R7, PT, PT, R7, 0x2, RZ ;  /* 0x0000000207077810 */ /* 0x000fe20007ffe0ff */
[-C--:B-----5:R-:W-:Y:S01]  /*0f40*/  FMUL R5, R6, R21.reuse ;  /* 0x0000001506057220 */ /* 0x0a0fe20000400000 */
[----:B---3--:R-:W-:Y:S01]  /*0f50*/  FMUL R13, R10, R21 ;  /* 0x000000150a0d7220 */ /* 0x008fe20000400000 */
[-C--:B--2---:R-:W-:Y:S01]  /*0f60*/  FMUL R23, R16, R19.reuse ;  /* 0x0000001310177220 */ /* 0x084fe20000400000 */
[----:B----4-:R-:W-:-:S03]  /*0f70*/  FMUL R19, R12, R19 ;  /* 0x000000130c137220 */ /* 0x010fc60000400000 */
[-C--:B------:R-:W-:Y:S01]  /*0f80*/  FFMA R23, R12, R9.reuse, -R23 ;  /* 0x000000090c177223 */ /* 0x080fe20000000817 */
[----:B------:R-:W-:-:S03]  /*0f90*/  FFMA R19, R16, R9, R19 ;  /* 0x0000000910137223 */ /* 0x000fc60000000013 */
[----:B------:R-:W-:Y:S01]  /*0fa0*/  FADD R8, R8, R23 ;  /* 0x0000001708087221 */ /* 0x000fe20000000000 */
[-C--:B------:R-:W-:Y:S01]  /*0fb0*/  FFMA R5, R10, R25.reuse, -R5 ;  /* 0x000000190a057223 */ /* 0x080fe20000000805 */
[----:B------:R-:W-:Y:S01]  /*0fc0*/  FFMA R13, R6, R25, R13 ;  /* 0x00000019060d7223 */ /* 0x000fe2000000000d */
[----:B------:R-:W-:Y:S02]  /*0fd0*/  FADD R18, R18, R19 ;  /* 0x0000001312127221 */ /* 0x000fe40000000000 */
[----:B------:R-:W-:Y:S02]  /*0fe0*/  FADD R8, R8, R5 ;  /* 0x0000000508087221 */ /* 0x000fe40000000000 */
[----:B------:R-:W-:-:S07]  /*0ff0*/  FADD R18, R18, R13 ;  /* 0x0000000d12127221 */ /* 0x000fce0000000000 */
.L_x_4:
[----:B------:R-:W-:Y:S05]  /*1000*/  @P0 BRA `(.L_x_2) ;  /* 0x0000000000500947 */ /* 0x000fea0003800000 */
[----:B------:R-:W1:Y:S01]  /*1010*/  LDC.64 R10, c[0x0][0x388] ;  /* 0x0000e200ff0a7b82 */ /* 0x000e620000000a00 */
[----:B------:R-:W-:Y:S01]  /*1020*/  IADD3 R9, PT, PT, R2, R7, RZ ;  /* 0x0000000702097210 */ /* 0x000fe20007ffe0ff */
[----:B------:R-:W-:-:S06]  /*1030*/  IMAD R17, R7, R0, R3 ;  /* 0x0000000007117224 */ /* 0x000fcc00078e0203 */
[----:B------:R-:W2:Y:S08]  /*1040*/  LDC.64 R12, c[0x0][0x398] ;  /* 0x0000e600ff0c7b82 */ /* 0x000eb00000000a00 */
[----:B------:R-:W3:Y:S08]  /*1050*/  LDC.64 R14, c[0x0][0x380] ;  /* 0x0000e000ff0e7b82 */ /* 0x000ef00000000a00 */
[----:B------:R-:W4:Y:S01]  /*1060*/  LDC.64 R4, c[0x0][0x390] ;  /* 0x0000e400ff047b82 */ /* 0x000f220000000a00 */
[----:B-1----:R-:W-:-:S06]  /*1070*/  IMAD.WIDE.U32 R10, R9, 0x4, R10 ;  /* 0x00000004090a7825 */ /* 0x002fcc00078e000a */
[----:B0-----:R-:W5:Y:S01]  /*1080*/  LDG.E R10, desc[UR4][R10.64] ;  /* 0x000000040a0a7981 */ /* 0x001f62000c1e1900 */
[----:B--2---:R-:W-:-:S06]  /*1090*/  IMAD.WIDE R12, R17, 0x4, R12 ;  /* 0x00000004110c7825 */ /* 0x004fcc00078e020c */
[----:B------:R-:W5:Y:S01]  /*10a0*/  LDG.E R13, desc[UR4][R12.64] ;  /* 0x000000040c0d7981 */ /* 0x000f62000c1e1900 */
[----:B---3--:R-:W-:-:S06]  /*10b0*/  IMAD.WIDE.U32 R6, R9, 0x4, R14 ;  /* 0x0000000409067825 */ /* 0x008fcc00078e000e */
[----:B------:R-:W2:Y:S01]  /*10c0*/  LDG.E R6, desc[UR4][R6.64] ;  /* 0x0000000406067981 */ /* 0x000ea2000c1e1900 */
[----:B----4-:R-:W-:-:S06]  /*10d0*/  IMAD.WIDE R4, R17, 0x4, R4 ;  /* 0x0000000411047825 */ /* 0x010fcc00078e0204 */
[----:B------:R-:W3:Y:S01]  /*10e0*/  LDG.E R5, desc[UR4][R4.64] ;  /* 0x0000000404057981 */ /* 0x000ee2000c1e1900 */
[-C--:B-----5:R-:W-:Y:S01]  /*10f0*/  FMUL R9, R10, R13.reuse ;  /* 0x0000000d0a097220 */ /* 0x0a0fe20000400000 */
[----:B--2---:R-:W-:-:S03]  /*1100*/  FMUL R15, R6, R13 ;  /* 0x0000000d060f7220 */ /* 0x004fc60000400000 */
[-C--:B---3--:R-:W-:Y:S01]  /*1110*/  FFMA R9, R6, R5.reuse, -R9 ;  /* 0x0000000506097223 */ /* 0x088fe20000000809 */
[----:B------:R-:W-:-:S03]  /*1120*/  FFMA R15, R10, R5, R15 ;  /* 0x000000050a0f7223 */ /* 0x000fc6000000000f */
[----:B------:R-:W-:Y:S01]  /*1130*/  FADD R8, R8, R9 ;  /* 0x0000000908087221 */ /* 0x000fe20000000000 */
[----:B------:R-:W-:-:S07]  /*1140*/  FADD R18, R18, R15 ;  /* 0x0000000f12127221 */ /* 0x000fce0000000000 */
.L_x_2:
[----:B------:R-:W1:Y:S01]  /*1150*/  LDC.64 R4, c[0x0][0x3a0] ;  /* 0x0000e800ff047b82 */ /* 0x000e620000000a00 */
[----:B------:R-:W-:-:S07]  /*1160*/  IADD3 R9, PT, PT, R3, R2, RZ ;  /* 0x0000000203097210 */ /* 0x000fce0007ffe0ff */
[----:B------:R-:W2:Y:S01]  /*1170*/  LDC.64 R6, c[0x0][0x3a8] ;  /* 0x0000ea00ff067b82 */ /* 0x000ea20000000a00 */
[----:B-1----:R-:W-:-:S05]  /*1180*/  IMAD.WIDE R2, R9, 0x4, R4 ;  /* 0x0000000409027825 */ /* 0x002fca00078e0204 */
[----:B0-----:R-:W-:Y:S01]  /*1190*/  STG.E desc[UR4][R2.64], R8 ;  /* 0x0000000802007986 */ /* 0x001fe2000c101904 */
[----:B--2---:R-:W-:-:S05]  /*11a0*/  IMAD.WIDE R4, R9, 0x4, R6 ;  /* 0x0000000409047825 */ /* 0x004fca00078e0206 */
[----:B------:R-:W-:Y:S01]  /*11b0*/  STG.E desc[UR4][R4.64], R18 ;  /* 0x0000001204007986 */ /* 0x000fe2000c101904 */
[----:B------:R-:W-:Y:S05]  /*11c0*/  EXIT ;  /* 0x000000000000794d */ /* 0x000fea0003800000 */
.L_x_5:
[----:B------:R-:W-:-:S00]  /*11d0*/  BRA `(.L_x_5) ;  /* 0xfffffffc00fc7947 */ /* 0x000fc0000383ffff */
[----:B------:R-:W-:-:S00]  /*11e0*/  NOP ;  /* 0x0000000000007918 */ /* 0x000fc00000000000 */
        /* <DEDUP_REMOVED lines=9> */
.L_x_6:


//--------------------- .nv.shared.reserved.0     --------------------------
	.section	.nv.shared.reserved.0,"aw",@nobits
	.weak		__nv_reservedSMEM_offset_0_alias
	.size		__nv_reservedSMEM_offset_0_alias, 0, 64
	.other		__nv_reservedSMEM_offset_0_alias,@"STO_CUDA_RESERVED_SHARED STV_DEFAULT"
__nv_reservedSMEM_offset_0_alias:
	.zero		0
	.zero		64


//--------------------- .nv.constant0._Z9matrixMulPfS_S_S_S_S_i --------------------------
	.section	.nv.constant0._Z9matrixMulPfS_S_S_S_S_i,"a",@progbits
	.sectionflags	@""
	.align	4
.nv.constant0._Z9matrixMulPfS_S_S_S_S_i:
	.zero		948


//--------------------- SYMBOLS --------------------------

	.type		.nv.reservedSmem.offset0,@object
	.size		.nv.reservedSmem.offset0,0x4
